//
// Generated by NVIDIA NVVM Compiler
//
// Compiler Build ID: CL-36424714
// Cuda compilation tools, release 13.0, V13.0.88
// Based on NVVM 20.0.0
//

.version 9.0
.target sm_100
.address_size 64


.entry _Z12reduceKernelPfS_i(
	.param .u64 .ptr .align 1 _Z12reduceKernelPfS_i_param_0,
	.param .u64 .ptr .align 1 _Z12reduceKernelPfS_i_param_1,
	.param .u32 _Z12reduceKernelPfS_i_param_2
)
{
	.reg .pred 	%p<7>;
	.reg .b32 	%r<31>;
	.reg .b32 	%f<25>;
	.reg .b64 	%rd<15>;

	ld.param.u64 	%rd2, [_Z12reduceKernelPfS_i_param_0];
	ld.param.u64 	%rd3, [_Z12reduceKernelPfS_i_param_1];
	ld.param.u32 	%r12, [_Z12reduceKernelPfS_i_param_2];
	cvta.to.global.u64 	%rd1, %rd3;
	mov.u32 	%r13, %ctaid.x;
	mov.u32 	%r14, %ntid.x;
	mov.u32 	%r15, %tid.x;
	mad.lo.s32 	%r1, %r13, %r14, %r15;
	mov.u32 	%r16, %nctaid.x;
	mul.lo.s32 	%r2, %r16, %r14;
	setp.ge.s32 	%p1, %r1, %r12;
	mov.f32 	%f24, 0f00000000;
	@%p1 bra 	$L__BB0_7;
	add.s32 	%r17, %r1, %r2;
	max.s32 	%r18, %r12, %r17;
	setp.lt.s32 	%p2, %r17, %r12;
	selp.u32 	%r19, 1, 0, %p2;
	add.s32 	%r20, %r17, %r19;
	sub.s32 	%r21, %r18, %r20;
	div.u32 	%r22, %r21, %r2;
	add.s32 	%r3, %r22, %r19;
	and.b32  	%r23, %r3, 3;
	setp.eq.s32 	%p3, %r23, 3;
	mov.f32 	%f24, 0f00000000;
	mov.u32 	%r29, %r1;
	@%p3 bra 	$L__BB0_4;
	add.s32 	%r24, %r3, 1;
	and.b32  	%r25, %r24, 3;
	neg.s32 	%r27, %r25;
	mov.f32 	%f24, 0f00000000;
	mov.u32 	%r29, %r1;
$L__BB0_3:
	.pragma "nounroll";
	mul.wide.s32 	%rd4, %r29, 4;
	add.s64 	%rd5, %rd1, %rd4;
	ld.global.f32 	%f12, [%rd5];
	add.f32 	%f24, %f24, %f12;
	add.s32 	%r29, %r29, %r2;
	add.s32 	%r27, %r27, 1;
	setp.ne.s32 	%p4, %r27, 0;
	@%p4 bra 	$L__BB0_3;
$L__BB0_4:
	setp.lt.u32 	%p5, %r3, 3;
	@%p5 bra 	$L__BB0_7;
	mul.wide.s32 	%rd8, %r2, 4;
	shl.b32 	%r26, %r2, 2;
$L__BB0_6:
	mul.wide.s32 	%rd6, %r29, 4;
	add.s64 	%rd7, %rd1, %rd6;
	ld.global.f32 	%f13, [%rd7];
	add.f32 	%f14, %f24, %f13;
	add.s64 	%rd9, %rd7, %rd8;
	ld.global.f32 	%f15, [%rd9];
	add.f32 	%f16, %f14, %f15;
	add.s64 	%rd10, %rd9, %rd8;
	ld.global.f32 	%f17, [%rd10];
	add.f32 	%f18, %f16, %f17;
	add.s64 	%rd11, %rd10, %rd8;
	ld.global.f32 	%f19, [%rd11];
	add.f32 	%f24, %f18, %f19;
	add.s32 	%r29, %r26, %r29;
	setp.lt.s32 	%p6, %r29, %r12;
	@%p6 bra 	$L__BB0_6;
$L__BB0_7:
	cvta.to.global.u64 	%rd12, %rd2;
	mul.wide.s32 	%rd13, %r1, 4;
	add.s64 	%rd14, %rd12, %rd13;
	st.global.f32 	[%rd14], %f24;
	ret;

}


// ===== COMPILED SASS (sm_100) =====

	.target	sm_100

	.elftype	@"ET_EXEC"


//--------------------- .note.nv.tkinfo           --------------------------
	.section	.note.nv.tkinfo,"",@"SHT_NOTE"
	.sectionflags	@"SHF_NOTE_NV_TKINFO"
	.tkinfo
        /*0018*/ 	.word	0x00000002
        /*0030*/ 	.string	""
        /*0030*/ 	.string	"ptxas"
        /*0030*/ 	.string	"Cuda compilation tools, release 13.0, V13.0.88"
        /*0030*/ 	.string	"Build cuda_13.0.r13.0/compiler.36424714_0"
        /*0030*/ 	.string	"-arch sm_100 -m 64 "



//--------------------- .note.nv.cuinfo           --------------------------
	.section	.note.nv.cuinfo,"",@"SHT_NOTE"
	.sectionflags	@"SHF_NOTE_NV_CUINFO"
        /*0018*/ 	.short	0x0002
        /*001a*/ 	.short	0x0064
        /*001c*/ 	.short	0x0082
	.zero		2


//--------------------- .nv.info                  --------------------------
	.section	.nv.info,"",@"SHT_CUDA_INFO"
	.align	4


	//----- nvinfo : EIATTR_REGCOUNT
	.align		4
        /*0000*/ 	.byte	0x04, 0x2f
        /*0002*/ 	.short	(.L_1 - .L_0)
	.align		4
.L_0:
        /*0004*/ 	.word	index@(_Z12reduceKernelPfS_i)
        /*0008*/ 	.word	0x0000000f


	//----- nvinfo : EIATTR_FRAME_SIZE
	.align		4
.L_1:
        /*000c*/ 	.byte	0x04, 0x11
        /*000e*/ 	.short	(.L_3 - .L_2)
	.align		4
.L_2:
        /*0010*/ 	.word	index@(_Z12reduceKernelPfS_i)
        /*0014*/ 	.word	0x00000000


	//----- nvinfo : EIATTR_MIN_STACK_SIZE
	.align		4
.L_3:
        /*0018*/ 	.byte	0x04, 0x12
        /*001a*/ 	.short	(.L_5 - .L_4)
	.align		4
.L_4:
        /*001c*/ 	.word	index@(_Z12reduceKernelPfS_i)
        /*0020*/ 	.word	0x00000000
.L_5:


//--------------------- .nv.compat                --------------------------
	.section	.nv.compat,"",@"SHT_CUDA_COMPAT_INFO"
	.align	4
        /*0000*/ 	.byte	0x02, 0x09, 0x00, 0x00, 0x02, 0x02, 0x01, 0x00, 0x02, 0x05, 0x05, 0x00, 0x03, 0x07, 0x01, 0x01
        /*0010*/ 	.byte	0x02, 0x03, 0x00, 0x00, 0x02, 0x06, 0x01, 0x00, 0x04, 0x0b, 0x08, 0x00, 0x09, 0x00, 0x00, 0x00
        /*0020*/ 	.byte	0x00, 0x00, 0x00, 0x00


//--------------------- .nv.info._Z12reduceKernelPfS_i --------------------------
	.section	.nv.info._Z12reduceKernelPfS_i,"",@"SHT_CUDA_INFO"
	.sectionflags	@""
	.align	4


	//----- nvinfo : EIATTR_CUDA_API_VERSION
	.align		4
        /*0000*/ 	.byte	0x04, 0x37
        /*0002*/ 	.short	(.L_7 - .L_6)
.L_6:
        /*0004*/ 	.word	0x00000082


	//----- nvinfo : EIATTR_KPARAM_INFO
	.align		4
.L_7:
        /*0008*/ 	.byte	0x04, 0x17
        /*000a*/ 	.short	(.L_9 - .L_8)
.L_8:
        /*000c*/ 	.word	0x00000000
        /*0010*/ 	.short	0x0002
        /*0012*/ 	.short	0x0010
        /*0014*/ 	.byte	0x00, 0xf0, 0x11, 0x00


	//----- nvinfo : EIATTR_KPARAM_INFO
	.align		4
.L_9:
        /*0018*/ 	.byte	0x04, 0x17
        /*001a*/ 	.short	(.L_11 - .L_10)
.L_10:
        /*001c*/ 	.word	0x00000000
        /*0020*/ 	.short	0x0001
        /*0022*/ 	.short	0x0008
        /*0024*/ 	.byte	0x00, 0xf5, 0x21, 0x00


	//----- nvinfo : EIATTR_KPARAM_INFO
	.align		4
.L_11:
        /*0028*/ 	.byte	0x04, 0x17
        /*002a*/ 	.short	(.L_13 - .L_12)
.L_12:
        /*002c*/ 	.word	0x00000000
        /*0030*/ 	.short	0x0000
        /*0032*/ 	.short	0x0000
        /*0034*/ 	.byte	0x00, 0xf5, 0x21, 0x00


	//----- nvinfo : EIATTR_SPARSE_MMA_MASK
	.align		4
.L_13:
        /*0038*/ 	.byte	0x03, 0x50
        /*003a*/ 	.short	0x0000


	//----- nvinfo : EIATTR_MAXREG_COUNT
	.align		4
        /*003c*/ 	.byte	0x03, 0x1b
        /*003e*/ 	.short	0x00ff


	//----- nvinfo : EIATTR_MERCURY_ISA_VERSION
	.align		4
        /*0040*/ 	.byte	0x03, 0x5f
        /*0042*/ 	.short	0x0101


	//----- nvinfo : EIATTR_VRC_CTA_INIT_COUNT
	.align		4
        /*0044*/ 	.byte	0x02, 0x4a
	.zero		1
	.zero		1


	//----- nvinfo : EIATTR_EXIT_INSTR_OFFSETS
	.align		4
        /*0048*/ 	.byte	0x04, 0x1c
        /*004a*/ 	.short	(.L_15 - .L_14)


	//   ....[0]....
.L_14:
        /*004c*/ 	.word	0x000004f0


	//----- nvinfo : EIATTR_CRS_STACK_SIZE
	.align		4
.L_15:
        /*0050*/ 	.byte	0x04, 0x1e
        /*0052*/ 	.short	(.L_17 - .L_16)
.L_16:
        /*0054*/ 	.word	0x00000000


	//----- nvinfo : EIATTR_CBANK_PARAM_SIZE
	.align		4
.L_17:
        /*0058*/ 	.byte	0x03, 0x19
        /*005a*/ 	.short	0x0014


	//----- nvinfo : EIATTR_PARAM_CBANK
	.align		4
        /*005c*/ 	.byte	0x04, 0x0a
        /*005e*/ 	.short	(.L_19 - .L_18)
	.align		4
.L_18:
        /*0060*/ 	.word	index@(.nv.constant0._Z12reduceKernelPfS_i)
        /*0064*/ 	.short	0x0380
        /*0066*/ 	.short	0x0014


	//----- nvinfo : EIATTR_SW_WAR
	.align		4
.L_19:
        /*0068*/ 	.byte	0x04, 0x36
        /*006a*/ 	.short	(.L_21 - .L_20)
.L_20:
        /*006c*/ 	.word	0x00000008
.L_21:


//--------------------- .nv.callgraph             --------------------------
	.section	.nv.callgraph,"",@"SHT_CUDA_CALLGRAPH"
	.align	4
	.sectionentsize	8
	.align		4
        /*0000*/ 	.word	0x00000000
	.align		4
        /*0004*/ 	.word	0xffffffff
	.align		4
        /*0008*/ 	.word	0x00000000
	.align		4
        /*000c*/ 	.word	0xfffffffe
	.align		4
        /*0010*/ 	.word	0x00000000
	.align		4
        /*0014*/ 	.word	0xfffffffd
	.align		4
        /*0018*/ 	.word	0x00000000
	.align		4
        /*001c*/ 	.word	0xfffffffc


//--------------------- .text._Z12reduceKernelPfS_i --------------------------
	.section	.text._Z12reduceKernelPfS_i,"ax",@progbits
	.align	128
.text._Z12reduceKernelPfS_i:
        .type           _Z12reduceKernelPfS_i,@function
        .size           _Z12reduceKernelPfS_i,(.L_x_7 - _Z12reduceKernelPfS_i)
        .other          _Z12reduceKernelPfS_i,@"STO_CUDA_ENTRY STV_DEFAULT"
_Z12reduceKernelPfS_i:
[----:B------:R-:W-:Y:S01]  /*0000*/  LDC R1, c[0x0][0x37c] ;  /* 0x0000df00ff017b82 */ /* 0x000fe20000000800 */
[----:B------:R-:W0:Y:S07]  /*0010*/  S2R R0, SR_TID.X ;  /* 0x0000000000007919 */ /* 0x000e2e0000002100 */
[----:B------:R-:W0:Y:S01]  /*0020*/  S2UR UR6, SR_CTAID.X ;  /* 0x00000000000679c3 */ /* 0x000e220000002500 */
[----:B------:R-:W1:Y:S01]  /*0030*/  LDCU UR8, c[0x0][0x390] ;  /* 0x00007200ff0877ac */ /* 0x000e620008000800 */
[----:B------:R-:W-:Y:S01]  /*0040*/  BSSY.RECONVERGENT B0, `(.L_x_0) ;  /* 0x0000047000007945 */ /* 0x000fe20003800200 */
[----:B------:R-:W-:Y:S01]  /*0050*/  HFMA2 R2, -RZ, RZ, 0, 0 ;  /* 0x00000000ff027431 */ /* 0x000fe200000001ff */
[----:B------:R-:W2:Y:S04]  /*0060*/  LDCU.64 UR4, c[0x0][0x358] ;  /* 0x00006b00ff0477ac */ /* 0x000ea80008000a00 */
[----:B------:R-:W0:Y:S01]  /*0070*/  LDC R3, c[0x0][0x360] ;  /* 0x0000d800ff037b82 */ /* 0x000e220000000800 */
[----:B------:R-:W3:Y:S01]  /*0080*/  LDCU UR7, c[0x0][0x370] ;  /* 0x00006e00ff0777ac */ /* 0x000ee20008000800 */
[----:B0-----:R-:W-:-:S02]  /*0090*/  IMAD R0, R3, UR6, R0 ;  /* 0x0000000603007c24 */ /* 0x001fc4000f8e0200 */
[----:B---3--:R-:W-:-:S03]  /*00a0*/  IMAD R3, R3, UR7, RZ ;  /* 0x0000000703037c24 */ /* 0x008fc6000f8e02ff */
[----:B-1----:R-:W-:-:S13]  /*00b0*/  ISETP.GE.AND P0, PT, R0, UR8, PT ;  /* 0x0000000800007c0c */ /* 0x002fda000bf06270 */
[----:B--2---:R-:W-:Y:S05]  /*00c0*/  @P0 BRA `(.L_x_1) ;  /* 0x0000000000f80947 */ /* 0x004fea0003800000 */
[----:B------:R-:W0:Y:S01]  /*00d0*/  I2F.U32.RP R8, R3 ;  /* 0x0000000300087306 */ /* 0x000e220000209000 */
[----:B------:R-:W-:Y:S01]  /*00e0*/  IMAD.IADD R2, R0, 0x1, R3 ;  /* 0x0000000100027824 */ /* 0x000fe200078e0203 */
[----:B------:R-:W-:Y:S01]  /*00f0*/  IADD3 R9, PT, PT, RZ, -R3, RZ ;  /* 0x80000003ff097210 */ /* 0x000fe20007ffe0ff */
[----:B------:R-:W-:Y:S01]  /*0100*/  BSSY.RECONVERGENT B1, `(.L_x_2) ;  /* 0x0000029000017945 */ /* 0x000fe20003800200 */
[----:B------:R-:W-:Y:S01]  /*0110*/  ISETP.NE.U32.AND P2, PT, R3, RZ, PT ;  /* 0x000000ff0300720c */ /* 0x000fe20003f45070 */
[----:B------:R-:W-:Y:S01]  /*0120*/  IMAD.MOV.U32 R12, RZ, RZ, R0 ;  /* 0x000000ffff0c7224 */ /* 0x000fe200078e0000 */
[C---:B------:R-:W-:Y:S02]  /*0130*/  ISETP.GE.AND P0, PT, R2.reuse, UR8, PT ;  /* 0x0000000802007c0c */ /* 0x040fe4000bf06270 */
[----:B------:R-:W-:Y:S02]  /*0140*/  VIMNMX R7, PT, PT, R2, UR8, !PT ;  /* 0x0000000802077c48 */ /* 0x000fe4000ffe0100 */
[----:B------:R-:W-:-:S04]  /*0150*/  SEL R6, RZ, 0x1, P0 ;  /* 0x00000001ff067807 */ /* 0x000fc80000000000 */
[----:B------:R-:W-:Y:S01]  /*0160*/  IADD3 R2, PT, PT, R7, -R2, -R6 ;  /* 0x8000000207027210 */ /* 0x000fe20007ffe806 */
[----:B0-----:R-:W0:Y:S02]  /*0170*/  MUFU.RCP R8, R8 ;  /* 0x0000000800087308 */ /* 0x001e240000001000 */
[----:B0-----:R-:W-:-:S06]  /*0180*/  VIADD R4, R8, 0xffffffe ;  /* 0x0ffffffe08047836 */ /* 0x001fcc0000000000 */
[----:B------:R0:W1:Y:S02]  /*0190*/  F2I.FTZ.U32.TRUNC.NTZ R5, R4 ;  /* 0x0000000400057305 */ /* 0x000064000021f000 */
[----:B0-----:R-:W-:Y:S01]  /*01a0*/  MOV R4, RZ ;  /* 0x000000ff00047202 */ /* 0x001fe20000000f00 */
[----:B-1----:R-:W-:-:S04]  /*01b0*/  IMAD R9, R9, R5, RZ ;  /* 0x0000000509097224 */ /* 0x002fc800078e02ff */
[----:B------:R-:W-:-:S06]  /*01c0*/  IMAD.HI.U32 R5, R5, R9, R4 ;  /* 0x0000000905057227 */ /* 0x000fcc00078e0004 */
[----:B------:R-:W-:-:S04]  /*01d0*/  IMAD.HI.U32 R5, R5, R2, RZ ;  /* 0x0000000205057227 */ /* 0x000fc800078e00ff */
[----:B------:R-:W-:-:S04]  /*01e0*/  IMAD.MOV R4, RZ, RZ, -R5 ;  /* 0x000000ffff047224 */ /* 0x000fc800078e0a05 */
[----:B------:R-:W-:-:S05]  /*01f0*/  IMAD R2, R3, R4, R2 ;  /* 0x0000000403027224 */ /* 0x000fca00078e0202 */
[----:B------:R-:W-:-:S13]  /*0200*/  ISETP.GE.U32.AND P0, PT, R2, R3, PT ;  /* 0x000000030200720c */ /* 0x000fda0003f06070 */
[----:B------:R-:W-:Y:S01]  /*0210*/  @P0 IADD3 R2, PT, PT, -R3, R2, RZ ;  /* 0x0000000203020210 */ /* 0x000fe20007ffe1ff */
[----:B------:R-:W-:-:S03]  /*0220*/  @P0 VIADD R5, R5, 0x1 ;  /* 0x0000000105050836 */ /* 0x000fc60000000000 */
[----:B------:R-:W-:-:S13]  /*0230*/  ISETP.GE.U32.AND P1, PT, R2, R3, PT ;  /* 0x000000030200720c */ /* 0x000fda0003f26070 */
[----:B------:R-:W-:Y:S02]  /*0240*/  @P1 IADD3 R5, PT, PT, R5, 0x1, RZ ;  /* 0x0000000105051810 */ /* 0x000fe40007ffe0ff */
[----:B------:R-:W-:-:S05]  /*0250*/  @!P2 LOP3.LUT R5, RZ, R3, RZ, 0x33, !PT ;  /* 0x00000003ff05a212 */ /* 0x000fca00078e33ff */
[----:B------:R-:W-:-:S05]  /*0260*/  IMAD.IADD R5, R6, 0x1, R5 ;  /* 0x0000000106057824 */ /* 0x000fca00078e0205 */
[C---:B------:R-:W-:Y:S02]  /*0270*/  LOP3.LUT R2, R5.reuse, 0x3, RZ, 0xc0, !PT ;  /* 0x0000000305027812 */ /* 0x040fe400078ec0ff */
[----:B------:R-:W-:Y:S02]  /*0280*/  ISETP.GE.U32.AND P1, PT, R5, 0x3, PT ;  /* 0x000000030500780c */ /* 0x000fe40003f26070 */
[----:B------:R-:W-:Y:S02]  /*0290*/  ISETP.NE.AND P0, PT, R2, 0x3, PT ;  /* 0x000000030200780c */ /* 0x000fe40003f05270 */
[----:B------:R-:W-:-:S11]  /*02a0*/  MOV R2, RZ ;  /* 0x000000ff00027202 */ /* 0x000fd60000000f00 */
[----:B------:R-:W-:Y:S05]  /*02b0*/  @!P0 BRA `(.L_x_3) ;  /* 0x0000000000348947 */ /* 0x000fea0003800000 */
[----:B------:R-:W0:Y:S01]  /*02c0*/  LDC.64 R6, c[0x0][0x388] ;  /* 0x0000e200ff067b82 */ /* 0x000e220000000a00 */
[----:B------:R-:W-:Y:S01]  /*02d0*/  IADD3 R5, PT, PT, R5, 0x1, RZ ;  /* 0x0000000105057810 */ /* 0x000fe20007ffe0ff */
[----:B------:R-:W-:Y:S01]  /*02e0*/  IMAD.MOV.U32 R2, RZ, RZ, RZ ;  /* 0x000000ffff027224 */ /* 0x000fe200078e00ff */
[----:B------:R-:W-:Y:S02]  /*02f0*/  MOV R12, R0 ;  /* 0x00000000000c7202 */ /* 0x000fe40000000f00 */
[----:B------:R-:W-:-:S04]  /*0300*/  LOP3.LUT R5, R5, 0x3, RZ, 0xc0, !PT ;  /* 0x0000000305057812 */ /* 0x000fc800078ec0ff */
[----:B------:R-:W-:-:S07]  /*0310*/  IADD3 R8, PT, PT, -R5, RZ, RZ ;  /* 0x000000ff05087210 */ /* 0x000fce0007ffe1ff */
.L_x_4:
[----:B0-----:R-:W-:-:S06]  /*0320*/  IMAD.WIDE R4, R12, 0x4, R6 ;  /* 0x000000040c047825 */ /* 0x001fcc00078e0206 */
[----:B------:R-:W2:Y:S01]  /*0330*/  LDG.E R5, desc[UR4][R4.64] ;  /* 0x0000000404057981 */ /* 0x000ea2000c1e1900 */
[----:B------:R-:W-:Y:S01]  /*0340*/  VIADD R8, R8, 0x1 ;  /* 0x0000000108087836 */ /* 0x000fe20000000000 */
[----:B------:R-:W-:-:S04]  /*0350*/  IADD3 R12, PT, PT, R3, R12, RZ ;  /* 0x0000000c030c7210 */ /* 0x000fc80007ffe0ff */
[----:B------:R-:W-:Y:S01]  /*0360*/  ISETP.NE.AND P0, PT, R8, RZ, PT ;  /* 0x000000ff0800720c */ /* 0x000fe20003f05270 */
[----:B--2---:R-:W-:-:S12]  /*0370*/  FADD R2, R5, R2 ;  /* 0x0000000205027221 */ /* 0x004fd80000000000 */
[----:B------:R-:W-:Y:S05]  /*0380*/  @P0 BRA `(.L_x_4) ;  /* 0xfffffffc00e40947 */ /* 0x000fea000383ffff */
.L_x_3:
[----:B------:R-:W-:Y:S05]  /*0390*/  BSYNC.RECONVERGENT B1 ;  /* 0x0000000000017941 */ /* 0x000fea0003800200 */
.L_x_2:
[----:B------:R-:W-:Y:S05]  /*03a0*/  @!P1 BRA `(.L_x_1) ;  /* 0x0000000000409947 */ /* 0x000fea0003800000 */
.L_x_5:
[----:B------:R-:W0:Y:S02]  /*03b0*/  LDC.64 R4, c[0x0][0x388] ;  /* 0x0000e200ff047b82 */ /* 0x000e240000000a00 */
[----:B0-----:R-:W-:-:S04]  /*03c0*/  IMAD.WIDE R10, R12, 0x4, R4 ;  /* 0x000000040c0a7825 */ /* 0x001fc800078e0204 */
[C---:B------:R-:W-:Y:S02]  /*03d0*/  IMAD.WIDE R4, R3.reuse, 0x4, R10 ;  /* 0x0000000403047825 */ /* 0x040fe400078e020a */
[----:B------:R-:W2:Y:S02]  /*03e0*/  LDG.E R11, desc[UR4][R10.64] ;  /* 0x000000040a0b7981 */ /* 0x000ea4000c1e1900 */
[C---:B------:R-:W-:Y:S02]  /*03f0*/  IMAD.WIDE R6, R3.reuse, 0x4, R4 ;  /* 0x0000000403067825 */ /* 0x040fe400078e0204 */
[----:B------:R-:W3:Y:S02]  /*0400*/  LDG.E R5, desc[UR4][R4.64] ;  /* 0x0000000404057981 */ /* 0x000ee4000c1e1900 */
[C---:B------:R-:W-:Y:S02]  /*0410*/  IMAD.WIDE R8, R3.reuse, 0x4, R6 ;  /* 0x0000000403087825 */ /* 0x040fe400078e0206 */
[----:B------:R-:W4:Y:S04]  /*0420*/  LDG.E R7, desc[UR4][R6.64] ;  /* 0x0000000406077981 */ /* 0x000f28000c1e1900 */
[----:B------:R-:W5:Y:S01]  /*0430*/  LDG.E R9, desc[UR4][R8.64] ;  /* 0x0000000408097981 */ /* 0x000f62000c1e1900 */
[----:B------:R-:W-:-:S04]  /*0440*/  LEA R12, R3, R12, 0x2 ;  /* 0x0000000c030c7211 */ /* 0x000fc800078e10ff */
[----:B------:R-:W-:Y:S01]  /*0450*/  ISETP.GE.AND P0, PT, R12, UR8, PT ;  /* 0x000000080c007c0c */ /* 0x000fe2000bf06270 */
[----:B--2---:R-:W-:-:S04]  /*0460*/  FADD R2, R11, R2 ;  /* 0x000000020b027221 */ /* 0x004fc80000000000 */
[----:B---3--:R-:W-:-:S04]  /*0470*/  FADD R2, R2, R5 ;  /* 0x0000000502027221 */ /* 0x008fc80000000000 */
[----:B----4-:R-:W-:-:S04]  /*0480*/  FADD R2, R2, R7 ;  /* 0x0000000702027221 */ /* 0x010fc80000000000 */
[----:B-----5:R-:W-:Y:S01]  /*0490*/  FADD R2, R2, R9 ;  /* 0x0000000902027221 */ /* 0x020fe20000000000 */
[----:B------:R-:W-:Y:S06]  /*04a0*/  @!P0 BRA `(.L_x_5) ;  /* 0xfffffffc00c08947 */ /* 0x000fec000383ffff */
.L_x_1:
[----:B------:R-:W-:Y:S05]  /*04b0*/  BSYNC.RECONVERGENT B0 ;  /* 0x0000000000007941 */ /* 0x000fea0003800200 */
.L_x_0:
[----:B------:R-:W0:Y:S02]  /*04c0*/  LDC.64 R4, c[0x0][0x380] ;  /* 0x0000e000ff047b82 */ /* 0x000e240000000a00 */
[----:B0-----:R-:W-:-:S05]  /*04d0*/  IMAD.WIDE R4, R0, 0x4, R4 ;  /* 0x0000000400047825 */ /* 0x001fca00078e0204 */
[----:B------:R-:W-:Y:S01]  /*04e0*/  STG.E desc[UR4][R4.64], R2 ;  /* 0x0000000204007986 */ /* 0x000fe2000c101904 */
[----:B------:R-:W-:Y:S05]  /*04f0*/  EXIT ;  /* 0x000000000000794d */ /* 0x000fea0003800000 */
.L_x_6:
[----:B------:R-:W-:-:S00]  /*0500*/  BRA `(.L_x_6) ;  /* 0xfffffffc00fc7947 */ /* 0x000fc0000383ffff */
[----:B------:R-:W-:-:S00]  /*0510*/  NOP ;  /* 0x0000000000007918 */ /* 0x000fc00000000000 */
        /* <DEDUP_REMOVED lines=14> */
.L_x_7:


//--------------------- .nv.shared.reserved.0     --------------------------
	.section	.nv.shared.reserved.0,"aw",@nobits
	.weak		__nv_reservedSMEM_offset_0_alias
	.size		__nv_reservedSMEM_offset_0_alias, 0, 64
	.other		__nv_reservedSMEM_offset_0_alias,@"STO_CUDA_RESERVED_SHARED STV_DEFAULT"
__nv_reservedSMEM_offset_0_alias:
	.zero		0
	.zero		64


//--------------------- .nv.constant0._Z12reduceKernelPfS_i --------------------------
	.section	.nv.constant0._Z12reduceKernelPfS_i,"a",@progbits
	.sectionflags	@""
	.align	4
.nv.constant0._Z12reduceKernelPfS_i:
	.zero		916


//--------------------- SYMBOLS --------------------------

	.type		.nv.reservedSmem.offset0,@object
	.size		.nv.reservedSmem.offset0,0x4
